//
// Generated by NVIDIA NVVM Compiler
//
// Compiler Build ID: CL-36424714
// Cuda compilation tools, release 13.0, V13.0.88
// Based on NVVM 20.0.0
//

.version 9.0
.target sm_100
.address_size 64

	// .globl	_Z14CompareWordsV3PjiiibPb
.extern .func  (.param .b32 func_retval0) vprintf
(
	.param .b64 vprintf_param_0,
	.param .b64 vprintf_param_1
)
;
.global .align 8 .u64 dev_counter;
.global .align 1 .b8 $str[22] = {98, 108, 111, 99, 107, 32, 37, 100, 32, 45, 32, 116, 104, 114, 101, 97, 100, 32, 37, 100, 10};

.visible .entry _Z14CompareWordsV3PjiiibPb(
	.param .u64 .ptr .align 1 _Z14CompareWordsV3PjiiibPb_param_0,
	.param .u32 _Z14CompareWordsV3PjiiibPb_param_1,
	.param .u32 _Z14CompareWordsV3PjiiibPb_param_2,
	.param .u32 _Z14CompareWordsV3PjiiibPb_param_3,
	.param .u8 _Z14CompareWordsV3PjiiibPb_param_4,
	.param .u64 .ptr .align 1 _Z14CompareWordsV3PjiiibPb_param_5
)
{
	.local .align 8 .b8 	__local_depot0[8];
	.reg .b64 	%SP;
	.reg .b64 	%SPL;
	.reg .pred 	%p<11>;
	.reg .b16 	%rs<3>;
	.reg .b32 	%r<17>;
	.reg .b64 	%rd<45>;

	mov.u64 	%SPL, __local_depot0;
	cvta.local.u64 	%SP, %SPL;
	ld.param.u64 	%rd19, [_Z14CompareWordsV3PjiiibPb_param_0];
	ld.param.u32 	%r4, [_Z14CompareWordsV3PjiiibPb_param_1];
	ld.param.u32 	%r5, [_Z14CompareWordsV3PjiiibPb_param_2];
	ld.param.u32 	%r6, [_Z14CompareWordsV3PjiiibPb_param_3];
	ld.param.s8 	%rs1, [_Z14CompareWordsV3PjiiibPb_param_4];
	ld.param.u64 	%rd20, [_Z14CompareWordsV3PjiiibPb_param_5];
	mov.u32 	%r1, %ctaid.x;
	mov.u32 	%r7, %tid.x;
	mad.lo.s32 	%r2, %r6, %r1, %r7;
	mad.lo.s32 	%r8, %r2, 989560465, 3435968;
	shf.l.wrap.b32 	%r9, %r8, %r8, 28;
	setp.gt.u32 	%p1, %r9, 429496;
	@%p1 bra 	$L__BB0_2;
	add.u64 	%rd21, %SP, 0;
	add.u64 	%rd22, %SPL, 0;
	st.local.v2.u32 	[%rd22], {%r1, %r2};
	mov.u64 	%rd23, $str;
	cvta.global.u64 	%rd24, %rd23;
	{ // callseq 0, 0
	.param .b64 param0;
	st.param.b64 	[param0], %rd24;
	.param .b64 param1;
	st.param.b64 	[param1], %rd21;
	.param .b32 retval0;
	call.uni (retval0), 
	vprintf, 
	(
	param0, 
	param1
	);
	ld.param.b32 	%r10, [retval0];
	} // callseq 0
$L__BB0_2:
	setp.ge.s32 	%p2, %r2, %r4;
	@%p2 bra 	$L__BB0_16;
	add.s32 	%r3, %r2, 1;
	cvt.s64.s32 	%rd1, %r4;
	setp.ge.u32 	%p3, %r3, %r4;
	mov.b64 	%rd43, 0;
	@%p3 bra 	$L__BB0_14;
	cvta.to.global.u64 	%rd2, %rd19;
	cvt.s64.s32 	%rd39, %r3;
	cvt.s64.s32 	%rd4, %r5;
	cvt.s64.s32 	%rd5, %r2;
	mul.lo.s32 	%r12, %r2, %r4;
	cvt.s64.s32 	%rd6, %r12;
	cvta.to.global.u64 	%rd7, %rd20;
	mov.b64 	%rd43, 0;
$L__BB0_5:
	setp.eq.s32 	%p4, %r5, 0;
	@%p4 bra 	$L__BB0_13;
	mov.b64 	%rd41, 0;
	mov.u64 	%rd42, %rd41;
	bra.uni 	$L__BB0_8;
$L__BB0_7:
	add.s64 	%rd41, %rd41, 1;
	setp.eq.s64 	%p6, %rd41, %rd4;
	@%p6 bra 	$L__BB0_9;
$L__BB0_8:
	mul.lo.s64 	%rd28, %rd41, %rd1;
	add.s64 	%rd29, %rd28, %rd5;
	shl.b64 	%rd30, %rd29, 2;
	add.s64 	%rd31, %rd2, %rd30;
	ld.global.u32 	%r13, [%rd31];
	add.s64 	%rd32, %rd28, %rd39;
	shl.b64 	%rd33, %rd32, 2;
	add.s64 	%rd34, %rd2, %rd33;
	ld.global.u32 	%r14, [%rd34];
	xor.b32  	%r15, %r14, %r13;
	popc.b32 	%r16, %r15;
	cvt.u64.u32 	%rd35, %r16;
	add.s64 	%rd42, %rd42, %rd35;
	setp.gt.u64 	%p5, %rd42, 1;
	@%p5 bra 	$L__BB0_13;
	bra.uni 	$L__BB0_7;
$L__BB0_9:
	setp.ne.s64 	%p7, %rd42, 1;
	@%p7 bra 	$L__BB0_13;
	setp.eq.s16 	%p8, %rs1, 0;
	@%p8 bra 	$L__BB0_12;
	add.s64 	%rd36, %rd39, %rd6;
	add.s64 	%rd37, %rd7, %rd36;
	mov.b16 	%rs2, 1;
	st.global.u8 	[%rd37], %rs2;
	add.s64 	%rd43, %rd43, 1;
	bra.uni 	$L__BB0_13;
$L__BB0_12:
	add.s64 	%rd43, %rd43, 1;
$L__BB0_13:
	bar.sync 	0;
	add.s64 	%rd39, %rd39, 1;
	setp.lt.u64 	%p9, %rd39, %rd1;
	@%p9 bra 	$L__BB0_5;
$L__BB0_14:
	setp.eq.s64 	%p10, %rd43, 0;
	@%p10 bra 	$L__BB0_16;
	atom.global.add.u64 	%rd38, [dev_counter], %rd43;
$L__BB0_16:
	ret;

}


// ===== COMPILED SASS (sm_100) =====

	.target	sm_100

	.elftype	@"ET_EXEC"


//--------------------- .note.nv.tkinfo           --------------------------
	.section	.note.nv.tkinfo,"",@"SHT_NOTE"
	.sectionflags	@"SHF_NOTE_NV_TKINFO"
	.tkinfo
        /*0018*/ 	.word	0x00000002
        /*0030*/ 	.string	""
        /*0030*/ 	.string	"ptxas"
        /*0030*/ 	.string	"Cuda compilation tools, release 13.0, V13.0.88"
        /*0030*/ 	.string	"Build cuda_13.0.r13.0/compiler.36424714_0"
        /*0030*/ 	.string	"-arch sm_100 -m 64 "



//--------------------- .note.nv.cuinfo           --------------------------
	.section	.note.nv.cuinfo,"",@"SHT_NOTE"
	.sectionflags	@"SHF_NOTE_NV_CUINFO"
        /*0018*/ 	.short	0x0002
        /*001a*/ 	.short	0x0064
        /*001c*/ 	.short	0x0082
	.zero		2


//--------------------- .nv.info                  --------------------------
	.section	.nv.info,"",@"SHT_CUDA_INFO"
	.align	4


	//----- nvinfo : EIATTR_REGCOUNT
	.align		4
        /*0000*/ 	.byte	0x04, 0x2f
        /*0002*/ 	.short	(.L_3 - .L_2)
	.align		4
.L_2:
        /*0004*/ 	.word	index@(_Z14CompareWordsV3PjiiibPb)
        /*0008*/ 	.word	0x0000001c


	//----- nvinfo : EIATTR_FRAME_SIZE
	.align		4
.L_3:
        /*000c*/ 	.byte	0x04, 0x11
        /*000e*/ 	.short	(.L_5 - .L_4)
	.align		4
.L_4:
        /*0010*/ 	.word	index@(_Z14CompareWordsV3PjiiibPb)
        /*0014*/ 	.word	0x00000008


	//----- nvinfo : EIATTR_MIN_STACK_SIZE
	.align		4
.L_5:
        /*0018*/ 	.byte	0x04, 0x12
        /*001a*/ 	.short	(.L_7 - .L_6)
	.align		4
.L_6:
        /*001c*/ 	.word	index@(_Z14CompareWordsV3PjiiibPb)
        /*0020*/ 	.word	0x00000008
.L_7:


//--------------------- .nv.compat                --------------------------
	.section	.nv.compat,"",@"SHT_CUDA_COMPAT_INFO"
	.align	4
        /*0000*/ 	.byte	0x02, 0x09, 0x00, 0x00, 0x02, 0x02, 0x01, 0x00, 0x02, 0x05, 0x05, 0x00, 0x03, 0x07, 0x01, 0x01
        /*0010*/ 	.byte	0x02, 0x03, 0x00, 0x00, 0x02, 0x06, 0x01, 0x00, 0x04, 0x0b, 0x08, 0x00, 0x09, 0x00, 0x00, 0x00
        /*0020*/ 	.byte	0x00, 0x00, 0x00, 0x00


//--------------------- .nv.info._Z14CompareWordsV3PjiiibPb --------------------------
	.section	.nv.info._Z14CompareWordsV3PjiiibPb,"",@"SHT_CUDA_INFO"
	.sectionflags	@""
	.align	4


	//----- nvinfo : EIATTR_CUDA_API_VERSION
	.align		4
        /*0000*/ 	.byte	0x04, 0x37
        /*0002*/ 	.short	(.L_9 - .L_8)
.L_8:
        /*0004*/ 	.word	0x00000082


	//----- nvinfo : EIATTR_KPARAM_INFO
	.align		4
.L_9:
        /*0008*/ 	.byte	0x04, 0x17
        /*000a*/ 	.short	(.L_11 - .L_10)
.L_10:
        /*000c*/ 	.word	0x00000000
        /*0010*/ 	.short	0x0005
        /*0012*/ 	.short	0x0018
        /*0014*/ 	.byte	0x00, 0xf5, 0x21, 0x00


	//----- nvinfo : EIATTR_KPARAM_INFO
	.align		4
.L_11:
        /*0018*/ 	.byte	0x04, 0x17
        /*001a*/ 	.short	(.L_13 - .L_12)
.L_12:
        /*001c*/ 	.word	0x00000000
        /*0020*/ 	.short	0x0004
        /*0022*/ 	.short	0x0014
        /*0024*/ 	.byte	0x00, 0xf0, 0x05, 0x00


	//----- nvinfo : EIATTR_KPARAM_INFO
	.align		4
.L_13:
        /*0028*/ 	.byte	0x04, 0x17
        /*002a*/ 	.short	(.L_15 - .L_14)
.L_14:
        /*002c*/ 	.word	0x00000000
        /*0030*/ 	.short	0x0003
        /*0032*/ 	.short	0x0010
        /*0034*/ 	.byte	0x00, 0xf0, 0x11, 0x00


	//----- nvinfo : EIATTR_KPARAM_INFO
	.align		4
.L_15:
        /*0038*/ 	.byte	0x04, 0x17
        /*003a*/ 	.short	(.L_17 - .L_16)
.L_16:
        /*003c*/ 	.word	0x00000000
        /*0040*/ 	.short	0x0002
        /*0042*/ 	.short	0x000c
        /*0044*/ 	.byte	0x00, 0xf0, 0x11, 0x00


	//----- nvinfo : EIATTR_KPARAM_INFO
	.align		4
.L_17:
        /*0048*/ 	.byte	0x04, 0x17
        /*004a*/ 	.short	(.L_19 - .L_18)
.L_18:
        /*004c*/ 	.word	0x00000000
        /*0050*/ 	.short	0x0001
        /*0052*/ 	.short	0x0008
        /*0054*/ 	.byte	0x00, 0xf0, 0x11, 0x00


	//----- nvinfo : EIATTR_KPARAM_INFO
	.align		4
.L_19:
        /*0058*/ 	.byte	0x04, 0x17
        /*005a*/ 	.short	(.L_21 - .L_20)
.L_20:
        /*005c*/ 	.word	0x00000000
        /*0060*/ 	.short	0x0000
        /*0062*/ 	.short	0x0000
        /*0064*/ 	.byte	0x00, 0xf5, 0x21, 0x00


	//----- nvinfo : EIATTR_SPARSE_MMA_MASK
	.align		4
.L_21:
        /*0068*/ 	.byte	0x03, 0x50
        /*006a*/ 	.short	0x0000


	//----- nvinfo : EIATTR_MAXREG_COUNT
	.align		4
        /*006c*/ 	.byte	0x03, 0x1b
        /*006e*/ 	.short	0x00ff


	//----- nvinfo : EIATTR_NUM_BARRIERS
	.align		4
        /*0070*/ 	.byte	0x02, 0x4c
        /*0072*/ 	.byte	0x01
	.zero		1


	//----- nvinfo : EIATTR_EXTERNS
	.align		4
        /*0074*/ 	.byte	0x04, 0x0f
        /*0076*/ 	.short	(.L_23 - .L_22)


	//   ....[0]....
	.align		4
.L_22:
        /*0078*/ 	.word	index@(vprintf)


	//----- nvinfo : EIATTR_MERCURY_ISA_VERSION
	.align		4
.L_23:
        /*007c*/ 	.byte	0x03, 0x5f
        /*007e*/ 	.short	0x0101


	//----- nvinfo : EIATTR_VRC_CTA_INIT_COUNT
	.align		4
        /*0080*/ 	.byte	0x02, 0x4a
	.zero		1
	.zero		1


	//----- nvinfo : EIATTR_SYSCALL_OFFSETS
	.align		4
        /*0084*/ 	.byte	0x04, 0x46
        /*0086*/ 	.short	(.L_25 - .L_24)


	//   ....[0]....
.L_24:
        /*0088*/ 	.word	0x00000170


	//----- nvinfo : EIATTR_EXIT_INSTR_OFFSETS
	.align		4
.L_25:
        /*008c*/ 	.byte	0x04, 0x1c
        /*008e*/ 	.short	(.L_27 - .L_26)


	//   ....[0]....
.L_26:
        /*0090*/ 	.word	0x000001b0


	//   ....[1]....
        /*0094*/ 	.word	0x00000710


	//   ....[2]....
        /*0098*/ 	.word	0x00000770


	//----- nvinfo : EIATTR_CRS_STACK_SIZE
	.align		4
.L_27:
        /*009c*/ 	.byte	0x04, 0x1e
        /*009e*/ 	.short	(.L_29 - .L_28)
.L_28:
        /*00a0*/ 	.word	0x00000000


	//----- nvinfo : EIATTR_CBANK_PARAM_SIZE
	.align		4
.L_29:
        /*00a4*/ 	.byte	0x03, 0x19
        /*00a6*/ 	.short	0x0020


	//----- nvinfo : EIATTR_PARAM_CBANK
	.align		4
        /*00a8*/ 	.byte	0x04, 0x0a
        /*00aa*/ 	.short	(.L_31 - .L_30)
	.align		4
.L_30:
        /*00ac*/ 	.word	index@(.nv.constant0._Z14CompareWordsV3PjiiibPb)
        /*00b0*/ 	.short	0x0380
        /*00b2*/ 	.short	0x0020


	//----- nvinfo : EIATTR_SW_WAR
	.align		4
.L_31:
        /*00b4*/ 	.byte	0x04, 0x36
        /*00b6*/ 	.short	(.L_33 - .L_32)
.L_32:
        /*00b8*/ 	.word	0x00000008
.L_33:


//--------------------- .nv.callgraph             --------------------------
	.section	.nv.callgraph,"",@"SHT_CUDA_CALLGRAPH"
	.align	4
	.sectionentsize	8
	.align		4
        /*0000*/ 	.word	0x00000000
	.align		4
        /*0004*/ 	.word	0xffffffff
	.align		4
        /*0008*/ 	.word	index@(_Z14CompareWordsV3PjiiibPb)
	.align		4
        /*000c*/ 	.word	index@(vprintf)
	.align		4
        /*0010*/ 	.word	0x00000000
	.align		4
        /*0014*/ 	.word	0xfffffffe
	.align		4
        /*0018*/ 	.word	0x00000000
	.align		4
        /*001c*/ 	.word	0xfffffffd
	.align		4
        /*0020*/ 	.word	0x00000000
	.align		4
        /*0024*/ 	.word	0xfffffffc


//--------------------- .nv.constant4             --------------------------
	.section	.nv.constant4,"a",@progbits
	.align	8
	.align		8
.nv.constant4:
        /*0000*/ 	.dword	vprintf
	.align		8
        /*0008*/ 	.dword	dev_counter
	.align		8
        /*0010*/ 	.dword	$str


//--------------------- .text._Z14CompareWordsV3PjiiibPb --------------------------
	.section	.text._Z14CompareWordsV3PjiiibPb,"ax",@progbits
	.align	128
        .global         _Z14CompareWordsV3PjiiibPb
        .type           _Z14CompareWordsV3PjiiibPb,@function
        .size           _Z14CompareWordsV3PjiiibPb,(.L_x_8 - _Z14CompareWordsV3PjiiibPb)
        .other          _Z14CompareWordsV3PjiiibPb,@"STO_CUDA_ENTRY STV_DEFAULT"
_Z14CompareWordsV3PjiiibPb:
.text._Z14CompareWordsV3PjiiibPb:
[----:B------:R-:W0:Y:S01]  /*0000*/  LDC R1, c[0x0][0x37c] ;  /* 0x0000df00ff017b82 */ /* 0x000e220000000800 */
[----:B------:R-:W1:Y:S01]  /*0010*/  S2R R17, SR_TID.X ;  /* 0x0000000000117919 */ /* 0x000e620000002100 */
[----:B------:R-:W1:Y:S01]  /*0020*/  LDCU UR5, c[0x0][0x390] ;  /* 0x00007200ff0577ac */ /* 0x000e620008000800 */
[----:B------:R-:W-:Y:S01]  /*0030*/  IMAD.MOV.U32 R0, RZ, RZ, 0x3afb7e91 ;  /* 0x3afb7e91ff007424 */ /* 0x000fe200078e00ff */
[----:B------:R-:W-:Y:S01]  /*0040*/  BSSY.RECONVERGENT B6, `(.L_x_0) ;  /* 0x0000014000067945 */ /* 0x000fe20003800200 */
[----:B------:R-:W1:Y:S01]  /*0050*/  S2R R16, SR_CTAID.X ;  /* 0x0000000000107919 */ /* 0x000e620000002500 */
[----:B------:R-:W2:Y:S01]  /*0060*/  LDCU UR4, c[0x0][0x2f8] ;  /* 0x00005f00ff0477ac */ /* 0x000ea20008000800 */
[----:B0-----:R-:W-:-:S05]  /*0070*/  VIADD R1, R1, 0xfffffff8 ;  /* 0xfffffff801017836 */ /* 0x001fca0000000000 */
[----:B--2---:R-:W-:Y:S01]  /*0080*/  IADD3 R6, P1, PT, R1, UR4, RZ ;  /* 0x0000000401067c10 */ /* 0x004fe2000ff3e0ff */
[----:B-1----:R-:W-:Y:S01]  /*0090*/  IMAD R17, R16, UR5, R17 ;  /* 0x0000000510117c24 */ /* 0x002fe2000f8e0211 */
[----:B------:R-:W0:Y:S03]  /*00a0*/  LDCU UR5, c[0x0][0x2fc] ;  /* 0x00005f80ff0577ac */ /* 0x000e260008000800 */
[----:B------:R-:W-:-:S05]  /*00b0*/  IMAD R0, R17, R0, 0x346dc0 ;  /* 0x00346dc011007424 */ /* 0x000fca00078e0200 */
[----:B------:R-:W-:-:S04]  /*00c0*/  SHF.L.W.U32.HI R0, R0, 0x1c, R0 ;  /* 0x0000001c00007819 */ /* 0x000fc80000010e00 */
[----:B------:R-:W-:Y:S01]  /*00d0*/  ISETP.GT.U32.AND P0, PT, R0, 0x68db8, PT ;  /* 0x00068db80000780c */ /* 0x000fe20003f04070 */
[----:B0-----:R-:W-:-:S12]  /*00e0*/  IMAD.X R7, RZ, RZ, UR5, P1 ;  /* 0x00000005ff077e24 */ /* 0x001fd800088e06ff */
[----:B------:R-:W-:Y:S05]  /*00f0*/  @P0 BRA `(.L_x_1) ;  /* 0x0000000000200947 */ /* 0x000fea0003800000 */
[----:B------:R-:W-:Y:S01]  /*0100*/  MOV R0, 0x0 ;  /* 0x0000000000007802 */ /* 0x000fe20000000f00 */
[----:B------:R0:W-:Y:S01]  /*0110*/  STL.64 [R1], R16 ;  /* 0x0000001001007387 */ /* 0x0001e20000100a00 */
[----:B------:R-:W1:Y:S02]  /*0120*/  LDCU.64 UR4, c[0x4][0x10] ;  /* 0x01000200ff0477ac */ /* 0x000e640008000a00 */
[----:B------:R0:W2:Y:S01]  /*0130*/  LDC.64 R2, c[0x4][R0] ;  /* 0x0100000000027b82 */ /* 0x0000a20000000a00 */
[----:B-1----:R-:W-:Y:S02]  /*0140*/  IMAD.U32 R4, RZ, RZ, UR4 ;  /* 0x00000004ff047e24 */ /* 0x002fe4000f8e00ff */
[----:B0-----:R-:W-:-:S07]  /*0150*/  IMAD.U32 R5, RZ, RZ, UR5 ;  /* 0x00000005ff057e24 */ /* 0x001fce000f8e00ff */
[----:B------:R-:W-:-:S07]  /*0160*/  LEPC R20, `(.L_x_1) ;  /* 0x000000001014794e */ /* 0x000fce0000000000 */
[----:B--2---:R-:W-:Y:S05]  /*0170*/  CALL.ABS.NOINC R2 ;  /* 0x0000000002007343 */ /* 0x004fea0003c00000 */
.L_x_1:
[----:B------:R-:W-:Y:S05]  /*0180*/  BSYNC.RECONVERGENT B6 ;  /* 0x0000000000067941 */ /* 0x000fea0003800200 */
.L_x_0:
[----:B------:R-:W0:Y:S02]  /*0190*/  LDC R2, c[0x0][0x388] ;  /* 0x0000e200ff027b82 */ /* 0x000e240000000800 */
[----:B0-----:R-:W-:-:S13]  /*01a0*/  ISETP.GE.AND P0, PT, R17, R2, PT ;  /* 0x000000021100720c */ /* 0x001fda0003f06270 */
[----:B------:R-:W-:Y:S05]  /*01b0*/  @P0 EXIT ;  /* 0x000000000000094d */ /* 0x000fea0003800000 */
[----:B------:R-:W0:Y:S01]  /*01c0*/  LDC.64 R18, c[0x0][0x358] ;  /* 0x0000d600ff127b82 */ /* 0x000e220000000a00 */
[----:B------:R-:W-:Y:S02]  /*01d0*/  VIADD R13, R17, 0x1 ;  /* 0x00000001110d7836 */ /* 0x000fe40000000000 */
[----:B------:R-:W-:Y:S02]  /*01e0*/  IMAD.MOV.U32 R0, RZ, RZ, RZ ;  /* 0x000000ffff007224 */ /* 0x000fe400078e00ff */
[----:B------:R-:W-:Y:S01]  /*01f0*/  IMAD.MOV.U32 R11, RZ, RZ, RZ ;  /* 0x000000ffff0b7224 */ /* 0x000fe200078e00ff */
[----:B------:R-:W-:-:S13]  /*0200*/  ISETP.GE.U32.AND P0, PT, R13, R2, PT ;  /* 0x000000020d00720c */ /* 0x000fda0003f06070 */
[----:B------:R-:W-:Y:S05]  /*0210*/  @P0 BRA `(.L_x_2) ;  /* 0x0000000400340947 */ /* 0x000fea0003800000 */
[----:B------:R-:W1:Y:S01]  /*0220*/  LDC R10, c[0x0][0x38c] ;  /* 0x0000e300ff0a7b82 */ /* 0x000e620000000800 */
[----:B------:R-:W-:Y:S01]  /*0230*/  IMAD R14, R17, R2, RZ ;  /* 0x00000002110e7224 */ /* 0x000fe200078e02ff */
[----:B------:R-:W-:Y:S01]  /*0240*/  SHF.R.S32.HI R12, RZ, 0x1f, R13 ;  /* 0x0000001fff0c7819 */ /* 0x000fe2000001140d */
[----:B------:R-:W-:Y:S01]  /*0250*/  IMAD.MOV.U32 R0, RZ, RZ, RZ ;  /* 0x000000ffff007224 */ /* 0x000fe200078e00ff */
[----:B------:R-:W-:Y:S01]  /*0260*/  SHF.R.S32.HI R15, RZ, 0x1f, R2 ;  /* 0x0000001fff0f7819 */ /* 0x000fe20000011402 */
[----:B------:R-:W-:Y:S01]  /*0270*/  IMAD.MOV.U32 R11, RZ, RZ, RZ ;  /* 0x000000ffff0b7224 */ /* 0x000fe200078e00ff */
[----:B------:R-:W-:Y:S02]  /*0280*/  SHF.R.S32.HI R16, RZ, 0x1f, R17 ;  /* 0x0000001fff107819 */ /* 0x000fe40000011411 */
[----:B------:R-:W-:Y:S02]  /*0290*/  SHF.R.S32.HI R21, RZ, 0x1f, R14 ;  /* 0x0000001fff157819 */ /* 0x000fe4000001140e */
[----:B-1----:R-:W-:-:S07]  /*02a0*/  SHF.R.S32.HI R10, RZ, 0x1f, R10 ;  /* 0x0000001fff0a7819 */ /* 0x002fce000001140a */
.L_x_6:
[----:B-1----:R-:W1:Y:S02]  /*02b0*/  LDCU UR4, c[0x0][0x38c] ;  /* 0x00007180ff0477ac */ /* 0x002e640008000800 */
[----:B-1----:R-:W-:-:S09]  /*02c0*/  UISETP.NE.AND UP0, UPT, UR4, URZ, UPT ;  /* 0x000000ff0400728c */ /* 0x002fd2000bf05270 */
[----:B------:R-:W-:Y:S05]  /*02d0*/  BRA.U !UP0, `(.L_x_3) ;  /* 0x0000000108e47547 */ /* 0x000fea000b800000 */
[----:B------:R-:W-:Y:S01]  /*02e0*/  CS2R R22, SRZ ;  /* 0x0000000000167805 */ /* 0x000fe2000001ff00 */
[----:B------:R-:W-:Y:S02]  /*02f0*/  IMAD.MOV.U32 R25, RZ, RZ, RZ ;  /* 0x000000ffff197224 */ /* 0x000fe400078e00ff */
[----:B------:R-:W-:-:S07]  /*0300*/  IMAD.MOV.U32 R20, RZ, RZ, RZ ;  /* 0x000000ffff147224 */ /* 0x000fce00078e00ff */
.L_x_4:
[----:B------:R-:W1:Y:S01]  /*0310*/  LDCU UR6, c[0x0][0x388] ;  /* 0x00007100ff0677ac */ /* 0x000e620008000800 */
[----:B------:R-:W-:Y:S01]  /*0320*/  IMAD.MOV.U32 R2, RZ, RZ, R17 ;  /* 0x000000ffff027224 */ /* 0x000fe200078e0011 */
[C---:B0-----:R-:W-:Y:S01]  /*0330*/  R2UR UR7, R19.reuse ;  /* 0x00000000130772ca */ /* 0x041fe200000e0000 */
[----:B------:R-:W-:Y:S01]  /*0340*/  IMAD.MOV.U32 R3, RZ, RZ, R16 ;  /* 0x000000ffff037224 */ /* 0x000fe200078e0010 */
[----:B------:R-:W0:Y:S01]  /*0350*/  LDCU.64 UR4, c[0x0][0x380] ;  /* 0x00007000ff0477ac */ /* 0x000e220008000a00 */
[----:B------:R-:W-:Y:S01]  /*0360*/  IMAD.MOV.U32 R4, RZ, RZ, R13 ;  /* 0x000000ffff047224 */ /* 0x000fe200078e000d */
[----:B------:R-:W-:Y:S01]  /*0370*/  R2UR UR8, R18 ;  /* 0x00000000120872ca */ /* 0x000fe200000e0000 */
[----:B------:R-:W-:Y:S01]  /*0380*/  IMAD.MOV.U32 R5, RZ, RZ, R12 ;  /* 0x000000ffff057224 */ /* 0x000fe200078e000c */
[----:B------:R-:W-:Y:S01]  /*0390*/  R2UR UR9, R19 ;  /* 0x00000000130972ca */ /* 0x000fe200000e0000 */
[----:B-1----:R-:W-:Y:S02]  /*03a0*/  IMAD R6, R25, UR6, RZ ;  /* 0x0000000619067c24 */ /* 0x002fe4000f8e02ff */
[----:B------:R-:W-:-:S04]  /*03b0*/  IMAD.WIDE.U32 R2, R23, UR6, R2 ;  /* 0x0000000617027c25 */ /* 0x000fc8000f8e0002 */
[----:B------:R-:W-:Y:S01]  /*03c0*/  IMAD R9, R15, R23, R6 ;  /* 0x000000170f097224 */ /* 0x000fe200078e0206 */
[----:B0-----:R-:W-:Y:S01]  /*03d0*/  LEA R6, P0, R2, UR4, 0x2 ;  /* 0x0000000402067c11 */ /* 0x001fe2000f8010ff */
[----:B------:R-:W-:Y:S01]  /*03e0*/  IMAD.WIDE.U32 R4, R23, UR6, R4 ;  /* 0x0000000617047c25 */ /* 0x000fe2000f8e0004 */
[----:B------:R-:W-:-:S03]  /*03f0*/  R2UR UR6, R18 ;  /* 0x00000000120672ca */ /* 0x000fc600000e0000 */
[----:B------:R-:W-:Y:S01]  /*0400*/  IMAD.IADD R7, R3, 0x1, R9 ;  /* 0x0000000103077824 */ /* 0x000fe200078e0209 */
[----:B------:R-:W-:Y:S01]  /*0410*/  LEA R8, P1, R4, UR4, 0x2 ;  /* 0x0000000404087c11 */ /* 0x000fe2000f8210ff */
[----:B------:R-:W-:-:S03]  /*0420*/  IMAD.IADD R3, R9, 0x1, R5 ;  /* 0x0000000109037824 */ /* 0x000fc600078e0205 */
[----:B------:R-:W-:Y:S02]  /*0430*/  LEA.HI.X R7, R2, UR5, R7, 0x2, P0 ;  /* 0x0000000502077c11 */ /* 0x000fe400080f1407 */
[----:B------:R-:W-:-:S03]  /*0440*/  LEA.HI.X R9, R4, UR5, R3, 0x2, P1 ;  /* 0x0000000504097c11 */ /* 0x000fc600088f1403 */
[----:B------:R-:W2:Y:S04]  /*0450*/  LDG.E R6, desc[UR6][R6.64] ;  /* 0x0000000606067981 */ /* 0x000ea8000c1e1900 */
[----:B------:R-:W2:Y:S02]  /*0460*/  LDG.E R9, desc[UR8][R8.64] ;  /* 0x0000000808097981 */ /* 0x000ea4000c1e1900 */
[----:B--2---:R-:W-:-:S04]  /*0470*/  LOP3.LUT R2, R9, R6, RZ, 0x3c, !PT ;  /* 0x0000000609027212 */ /* 0x004fc800078e3cff */
[----:B------:R-:W0:Y:S02]  /*0480*/  POPC R3, R2 ;  /* 0x0000000200037309 */ /* 0x000e240000000000 */
[----:B0-----:R-:W-:-:S05]  /*0490*/  IADD3 R22, P0, PT, R3, R22, RZ ;  /* 0x0000001603167210 */ /* 0x001fca0007f1e0ff */
[----:B------:R-:W-:Y:S01]  /*04a0*/  IMAD.X R20, RZ, RZ, R20, P0 ;  /* 0x000000ffff147224 */ /* 0x000fe200000e0614 */
[----:B------:R-:W-:-:S04]  /*04b0*/  ISETP.GT.U32.AND P0, PT, R22, 0x1, PT ;  /* 0x000000011600780c */ /* 0x000fc80003f04070 */
[----:B------:R-:W-:-:S13]  /*04c0*/  ISETP.GT.U32.AND.EX P0, PT, R20, RZ, PT, P0 ;  /* 0x000000ff1400720c */ /* 0x000fda0003f04100 */
[----:B------:R-:W-:Y:S05]  /*04d0*/  @P0 BRA `(.L_x_3) ;  /* 0x0000000000640947 */ /* 0x000fea0003800000 */
[----:B------:R-:W0:Y:S01]  /*04e0*/  LDCU UR4, c[0x0][0x38c] ;  /* 0x00007180ff0477ac */ /* 0x000e220008000800 */
[----:B------:R-:W-:-:S05]  /*04f0*/  IADD3 R23, P0, PT, R23, 0x1, RZ ;  /* 0x0000000117177810 */ /* 0x000fca0007f1e0ff */
[----:B------:R-:W-:Y:S01]  /*0500*/  IMAD.X R25, RZ, RZ, R25, P0 ;  /* 0x000000ffff197224 */ /* 0x000fe200000e0619 */
[----:B0-----:R-:W-:-:S04]  /*0510*/  ISETP.NE.U32.AND P0, PT, R23, UR4, PT ;  /* 0x0000000417007c0c */ /* 0x001fc8000bf05070 */
[----:B------:R-:W-:-:S13]  /*0520*/  ISETP.NE.AND.EX P0, PT, R25, R10, PT, P0 ;  /* 0x0000000a1900720c */ /* 0x000fda0003f05300 */
[----:B------:R-:W-:Y:S05]  /*0530*/  @P0 BRA `(.L_x_4) ;  /* 0xfffffffc00740947 */ /* 0x000fea000383ffff */
[----:B------:R-:W-:-:S04]  /*0540*/  ISETP.NE.U32.AND P0, PT, R22, 0x1, PT ;  /* 0x000000011600780c */ /* 0x000fc80003f05070 */
[----:B------:R-:W-:-:S13]  /*0550*/  ISETP.NE.AND.EX P0, PT, R20, RZ, PT, P0 ;  /* 0x000000ff1400720c */ /* 0x000fda0003f05300 */
[----:B------:R-:W-:Y:S05]  /*0560*/  @P0 BRA `(.L_x_3) ;  /* 0x0000000000400947 */ /* 0x000fea0003800000 */
[----:B------:R-:W0:Y:S02]  /*0570*/  LDCU.U8 UR4, c[0x0][0x394] ;  /* 0x00007280ff0477ac */ /* 0x000e240008000000 */
[----:B0-----:R-:W-:-:S04]  /*0580*/  UPRMT UR4, UR4, 0x8880, URZ ;  /* 0x0000888004047896 */ /* 0x001fc800080000ff */
[----:B------:R-:W-:-:S09]  /*0590*/  UISETP.NE.AND UP0, UPT, UR4, URZ, UPT ;  /* 0x000000ff0400728c */ /* 0x000fd2000bf05270 */
[----:B------:R-:W-:Y:S05]  /*05a0*/  BRA.U !UP0, `(.L_x_5) ;  /* 0x0000000108287547 */ /* 0x000fea000b800000 */
[----:B------:R-:W0:Y:S01]  /*05b0*/  LDCU.64 UR4, c[0x0][0x398] ;  /* 0x00007300ff0477ac */ /* 0x000e220008000a00 */
[----:B------:R-:W-:Y:S01]  /*05c0*/  R2UR UR6, R18 ;  /* 0x00000000120672ca */ /* 0x000fe200000e0000 */
[----:B------:R-:W-:Y:S01]  /*05d0*/  IMAD.MOV.U32 R4, RZ, RZ, 0x1 ;  /* 0x00000001ff047424 */ /* 0x000fe200078e00ff */
[----:B------:R-:W-:Y:S02]  /*05e0*/  R2UR UR7, R19 ;  /* 0x00000000130772ca */ /* 0x000fe400000e0000 */
[----:B0-----:R-:W-:-:S04]  /*05f0*/  IADD3 R2, P0, P1, R13, UR4, R14 ;  /* 0x000000040d027c10 */ /* 0x001fc8000f91e00e */
[----:B------:R-:W-:Y:S02]  /*0600*/  IADD3.X R3, PT, PT, R12, UR5, R21, P0, P1 ;  /* 0x000000050c037c10 */ /* 0x000fe400087e2415 */
[----:B------:R-:W-:-:S05]  /*0610*/  IADD3 R0, P0, PT, R0, 0x1, RZ ;  /* 0x0000000100007810 */ /* 0x000fca0007f1e0ff */
[----:B------:R1:W-:Y:S01]  /*0620*/  STG.E.U8 desc[UR6][R2.64], R4 ;  /* 0x0000000402007986 */ /* 0x0003e2000c101106 */
[----:B------:R-:W-:Y:S01]  /*0630*/  IMAD.X R11, RZ, RZ, R11, P0 ;  /* 0x000000ffff0b7224 */ /* 0x000fe200000e060b */
[----:B------:R-:W-:Y:S06]  /*0640*/  BRA `(.L_x_3) ;  /* 0x0000000000087947 */ /* 0x000fec0003800000 */
.L_x_5:
[----:B------:R-:W-:-:S05]  /*0650*/  IADD3 R0, P0, PT, R0, 0x1, RZ ;  /* 0x0000000100007810 */ /* 0x000fca0007f1e0ff */
[----:B------:R-:W-:-:S08]  /*0660*/  IMAD.X R11, RZ, RZ, R11, P0 ;  /* 0x000000ffff0b7224 */ /* 0x000fd000000e060b */
.L_x_3:
[----:B------:R-:W-:Y:S05]  /*0670*/  WARPSYNC.ALL ;  /* 0x0000000000007948 */ /* 0x000fea0003800000 */
[----:B------:R-:W2:Y:S01]  /*0680*/  LDCU UR4, c[0x0][0x388] ;  /* 0x00007100ff0477ac */ /* 0x000ea20008000800 */
[----:B------:R-:W-:Y:S01]  /*0690*/  BAR.SYNC.DEFER_BLOCKING 0x0 ;  /* 0x0000000000007b1d */ /* 0x000fe20000010000 */
[----:B------:R-:W-:-:S05]  /*06a0*/  IADD3 R13, P0, PT, R13, 0x1, RZ ;  /* 0x000000010d0d7810 */ /* 0x000fca0007f1e0ff */
[----:B------:R-:W-:Y:S01]  /*06b0*/  IMAD.X R12, RZ, RZ, R12, P0 ;  /* 0x000000ffff0c7224 */ /* 0x000fe200000e060c */
[----:B--2---:R-:W-:-:S04]  /*06c0*/  ISETP.GE.U32.AND P0, PT, R13, UR4, PT ;  /* 0x000000040d007c0c */ /* 0x004fc8000bf06070 */
[----:B------:R-:W-:-:S13]  /*06d0*/  ISETP.GE.U32.AND.EX P0, PT, R12, R15, PT, P0 ;  /* 0x0000000f0c00720c */ /* 0x000fda0003f06100 */
[----:B------:R-:W-:Y:S05]  /*06e0*/  @!P0 BRA `(.L_x_6) ;  /* 0xfffffff800f08947 */ /* 0x000fea000383ffff */
.L_x_2:
[----:B------:R-:W-:-:S04]  /*06f0*/  ISETP.NE.U32.AND P0, PT, R0, RZ, PT ;  /* 0x000000ff0000720c */ /* 0x000fc80003f05070 */
[----:B------:R-:W-:-:S13]  /*0700*/  ISETP.NE.AND.EX P0, PT, R11, RZ, PT, P0 ;  /* 0x000000ff0b00720c */ /* 0x000fda0003f05300 */
[----:B------:R-:W-:Y:S05]  /*0710*/  @!P0 EXIT ;  /* 0x000000000000894d */ /* 0x000fea0003800000 */
[----:B-1----:R-:W1:Y:S01]  /*0720*/  LDC.64 R2, c[0x4][0x8] ;  /* 0x01000200ff027b82 */ /* 0x002e620000000a00 */
[----:B0-----:R-:W-:Y:S01]  /*0730*/  R2UR UR4, R18 ;  /* 0x00000000120472ca */ /* 0x001fe200000e0000 */
[----:B------:R-:W-:Y:S01]  /*0740*/  IMAD.MOV.U32 R10, RZ, RZ, R0 ;  /* 0x000000ffff0a7224 */ /* 0x000fe200078e0000 */
[----:B------:R-:W-:-:S13]  /*0750*/  R2UR UR5, R19 ;  /* 0x00000000130572ca */ /* 0x000fda00000e0000 */
[----:B-1----:R-:W-:Y:S01]  /*0760*/  REDG.E.ADD.64.STRONG.GPU desc[UR4][R2.64], R10 ;  /* 0x0000000a0200798e */ /* 0x002fe2000c12e504 */
[----:B------:R-:W-:Y:S05]  /*0770*/  EXIT ;  /* 0x000000000000794d */ /* 0x000fea0003800000 */
.L_x_7:
[----:B------:R-:W-:-:S00]  /*0780*/  BRA `(.L_x_7) ;  /* 0xfffffffc00fc7947 */ /* 0x000fc0000383ffff */
[----:B------:R-:W-:-:S00]  /*0790*/  NOP ;  /* 0x0000000000007918 */ /* 0x000fc00000000000 */
        /* <DEDUP_REMOVED lines=14> */
.L_x_8:


//--------------------- .nv.global.init           --------------------------
	.section	.nv.global.init,"aw",@progbits
.nv.global.init:
	.type		$str,@object
	.size		$str,(.L_1 - $str)
$str:
        /*0000*/ 	.byte	0x62, 0x6c, 0x6f, 0x63, 0x6b, 0x20, 0x25, 0x64, 0x20, 0x2d, 0x20, 0x74, 0x68, 0x72, 0x65, 0x61
        /*0010*/ 	.byte	0x64, 0x20, 0x25, 0x64, 0x0a, 0x00
.L_1:


//--------------------- .nv.shared.reserved.0     --------------------------
	.section	.nv.shared.reserved.0,"aw",@nobits
	.weak		__nv_reservedSMEM_offset_0_alias
	.size		__nv_reservedSMEM_offset_0_alias, 0, 64
	.other		__nv_reservedSMEM_offset_0_alias,@"STO_CUDA_RESERVED_SHARED STV_DEFAULT"
__nv_reservedSMEM_offset_0_alias:
	.zero		0
	.zero		64


//--------------------- .nv.global                --------------------------
	.section	.nv.global,"aw",@nobits
	.align	8
.nv.global:
	.type		dev_counter,@object
	.size		dev_counter,(.L_0 - dev_counter)
dev_counter:
	.zero		8
.L_0:


//--------------------- .nv.constant0._Z14CompareWordsV3PjiiibPb --------------------------
	.section	.nv.constant0._Z14CompareWordsV3PjiiibPb,"a",@progbits
	.sectionflags	@""
	.align	4
.nv.constant0._Z14CompareWordsV3PjiiibPb:
	.zero		928


//--------------------- SYMBOLS --------------------------

	.type		.nv.reservedSmem.offset0,@object
	.size		.nv.reservedSmem.offset0,0x4
	.type		vprintf,@function
